//
// Generated by NVIDIA NVVM Compiler
//
// Compiler Build ID: CL-36424714
// Cuda compilation tools, release 13.0, V13.0.88
// Based on NVVM 20.0.0
//

.version 9.0
.target sm_100
.address_size 64

	// .globl	_Z18cluster_sum_kernelPKfPfi
.extern .shared .align 16 .b8 sdata[];

.visible .entry _Z18cluster_sum_kernelPKfPfi(
	.param .u64 .ptr .align 1 _Z18cluster_sum_kernelPKfPfi_param_0,
	.param .u64 .ptr .align 1 _Z18cluster_sum_kernelPKfPfi_param_1,
	.param .u32 _Z18cluster_sum_kernelPKfPfi_param_2
)
{
	.reg .pred 	%p<15>;
	.reg .b32 	%r<57>;
	.reg .b32 	%f<37>;
	.reg .b64 	%rd<15>;

	ld.param.u64 	%rd3, [_Z18cluster_sum_kernelPKfPfi_param_0];
	ld.param.u64 	%rd4, [_Z18cluster_sum_kernelPKfPfi_param_1];
	ld.param.u32 	%r30, [_Z18cluster_sum_kernelPKfPfi_param_2];
	cvta.to.global.u64 	%rd1, %rd4;
	mov.u32 	%r1, %ctaid.x;
	mov.u32 	%r2, %tid.x;
	setp.ge.s32 	%p1, %r2, %r30;
	mov.f32 	%f31, 0f00000000;
	@%p1 bra 	$L__BB0_3;
	mov.u32 	%r3, %ntid.x;
	mul.lo.s32 	%r4, %r30, %r1;
	cvta.to.global.u64 	%rd2, %rd3;
	mov.f32 	%f31, 0f00000000;
	mov.u32 	%r50, %r2;
$L__BB0_2:
	add.s32 	%r31, %r50, %r4;
	mul.wide.s32 	%rd5, %r31, 4;
	add.s64 	%rd6, %rd2, %rd5;
	ld.global.f32 	%f13, [%rd6];
	add.f32 	%f31, %f31, %f13;
	add.s32 	%r50, %r50, %r3;
	setp.lt.s32 	%p2, %r50, %r30;
	@%p2 bra 	$L__BB0_2;
$L__BB0_3:
	shl.b32 	%r32, %r2, 2;
	mov.u32 	%r33, sdata;
	add.s32 	%r7, %r33, %r32;
	st.shared.f32 	[%r7], %f31;
	barrier.sync 	0;
	mov.u32 	%r51, %ntid.x;
	setp.lt.u32 	%p3, %r51, 2;
	@%p3 bra 	$L__BB0_7;
$L__BB0_4:
	shr.u32 	%r10, %r51, 1;
	setp.ge.u32 	%p4, %r2, %r10;
	@%p4 bra 	$L__BB0_6;
	shl.b32 	%r34, %r10, 2;
	add.s32 	%r35, %r7, %r34;
	ld.shared.f32 	%f14, [%r35];
	ld.shared.f32 	%f15, [%r7];
	add.f32 	%f16, %f14, %f15;
	st.shared.f32 	[%r7], %f16;
$L__BB0_6:
	barrier.sync 	0;
	setp.gt.u32 	%p5, %r51, 3;
	mov.u32 	%r51, %r10;
	@%p5 bra 	$L__BB0_4;
$L__BB0_7:
	setp.ne.s32 	%p6, %r2, 0;
	@%p6 bra 	$L__BB0_9;
	ld.shared.f32 	%f17, [sdata];
	mul.wide.u32 	%rd7, %r1, 4;
	add.s64 	%rd8, %rd1, %rd7;
	st.global.f32 	[%rd8], %f17;
$L__BB0_9:
	barrier.cluster.arrive;
	barrier.cluster.wait;
	mov.u32 	%r11, %cluster_ctarank;
	or.b32  	%r36, %r11, %r2;
	setp.ne.s32 	%p7, %r36, 0;
	@%p7 bra 	$L__BB0_18;
	mov.u32 	%r37, %cluster_nctaid.x;
	mov.u32 	%r38, %cluster_nctaid.y;
	mov.u32 	%r39, %cluster_nctaid.z;
	mul.lo.s32 	%r40, %r37, %r38;
	mul.lo.s32 	%r12, %r40, %r39;
	sub.s32 	%r13, %r1, %r11;
	setp.lt.s32 	%p8, %r12, 1;
	mov.u32 	%r42, %nctaid.x;
	setp.ge.u32 	%p9, %r13, %r42;
	mov.f32 	%f36, 0f00000000;
	or.pred  	%p10, %p8, %p9;
	@%p10 bra 	$L__BB0_17;
	add.s32 	%r44, %r42, %r11;
	not.b32 	%r45, %r1;
	add.s32 	%r46, %r44, %r45;
	add.s32 	%r47, %r12, -1;
	min.u32 	%r48, %r46, %r47;
	add.s32 	%r15, %r48, 1;
	and.b32  	%r16, %r15, 3;
	setp.lt.u32 	%p11, %r48, 3;
	mov.f32 	%f36, 0f00000000;
	mov.b32 	%r54, 0;
	@%p11 bra 	$L__BB0_14;
	and.b32  	%r54, %r15, -4;
	neg.s32 	%r53, %r54;
	mov.f32 	%f36, 0f00000000;
	mov.u32 	%r52, %r13;
$L__BB0_13:
	mul.wide.u32 	%rd9, %r52, 4;
	add.s64 	%rd10, %rd1, %rd9;
	ld.global.f32 	%f22, [%rd10];
	add.f32 	%f23, %f36, %f22;
	ld.global.f32 	%f24, [%rd10+4];
	add.f32 	%f25, %f23, %f24;
	ld.global.f32 	%f26, [%rd10+8];
	add.f32 	%f27, %f25, %f26;
	ld.global.f32 	%f28, [%rd10+12];
	add.f32 	%f36, %f27, %f28;
	add.s32 	%r53, %r53, 4;
	add.s32 	%r52, %r52, 4;
	setp.ne.s32 	%p12, %r53, 0;
	@%p12 bra 	$L__BB0_13;
$L__BB0_14:
	setp.eq.s32 	%p13, %r16, 0;
	@%p13 bra 	$L__BB0_17;
	add.s32 	%r49, %r1, %r54;
	sub.s32 	%r56, %r49, %r11;
	neg.s32 	%r55, %r16;
$L__BB0_16:
	.pragma "nounroll";
	mul.wide.u32 	%rd11, %r56, 4;
	add.s64 	%rd12, %rd1, %rd11;
	ld.global.f32 	%f29, [%rd12];
	add.f32 	%f36, %f36, %f29;
	add.s32 	%r56, %r56, 1;
	add.s32 	%r55, %r55, 1;
	setp.ne.s32 	%p14, %r55, 0;
	@%p14 bra 	$L__BB0_16;
$L__BB0_17:
	mul.wide.u32 	%rd13, %r13, 4;
	add.s64 	%rd14, %rd1, %rd13;
	st.global.f32 	[%rd14], %f36;
$L__BB0_18:
	ret;

}


// ===== COMPILED SASS (sm_100) =====

	.target	sm_100

	.elftype	@"ET_EXEC"


//--------------------- .note.nv.tkinfo           --------------------------
	.section	.note.nv.tkinfo,"",@"SHT_NOTE"
	.sectionflags	@"SHF_NOTE_NV_TKINFO"
	.tkinfo
        /*0018*/ 	.word	0x00000002
        /*0030*/ 	.string	""
        /*0030*/ 	.string	"ptxas"
        /*0030*/ 	.string	"Cuda compilation tools, release 13.0, V13.0.88"
        /*0030*/ 	.string	"Build cuda_13.0.r13.0/compiler.36424714_0"
        /*0030*/ 	.string	"-arch sm_100 -m 64 "



//--------------------- .note.nv.cuinfo           --------------------------
	.section	.note.nv.cuinfo,"",@"SHT_NOTE"
	.sectionflags	@"SHF_NOTE_NV_CUINFO"
        /*0018*/ 	.short	0x0002
        /*001a*/ 	.short	0x0064
        /*001c*/ 	.short	0x0082
	.zero		2


//--------------------- .nv.info                  --------------------------
	.section	.nv.info,"",@"SHT_CUDA_INFO"
	.align	4


	//----- nvinfo : EIATTR_REGCOUNT
	.align		4
        /*0000*/ 	.byte	0x04, 0x2f
        /*0002*/ 	.short	(.L_1 - .L_0)
	.align		4
.L_0:
        /*0004*/ 	.word	index@(_Z18cluster_sum_kernelPKfPfi)
        /*0008*/ 	.word	0x00000020


	//----- nvinfo : EIATTR_FRAME_SIZE
	.align		4
.L_1:
        /*000c*/ 	.byte	0x04, 0x11
        /*000e*/ 	.short	(.L_3 - .L_2)
	.align		4
.L_2:
        /*0010*/ 	.word	index@(_Z18cluster_sum_kernelPKfPfi)
        /*0014*/ 	.word	0x00000000


	//----- nvinfo : EIATTR_MIN_STACK_SIZE
	.align		4
.L_3:
        /*0018*/ 	.byte	0x04, 0x12
        /*001a*/ 	.short	(.L_5 - .L_4)
	.align		4
.L_4:
        /*001c*/ 	.word	index@(_Z18cluster_sum_kernelPKfPfi)
        /*0020*/ 	.word	0x00000000
.L_5:


//--------------------- .nv.compat                --------------------------
	.section	.nv.compat,"",@"SHT_CUDA_COMPAT_INFO"
	.align	4
        /*0000*/ 	.byte	0x02, 0x09, 0x00, 0x00, 0x02, 0x02, 0x01, 0x00, 0x02, 0x05, 0x05, 0x00, 0x03, 0x07, 0x01, 0x01
        /*0010*/ 	.byte	0x02, 0x03, 0x00, 0x00, 0x02, 0x06, 0x01, 0x00, 0x04, 0x0b, 0x08, 0x00, 0x09, 0x00, 0x00, 0x00
        /*0020*/ 	.byte	0x00, 0x00, 0x00, 0x00


//--------------------- .nv.info._Z18cluster_sum_kernelPKfPfi --------------------------
	.section	.nv.info._Z18cluster_sum_kernelPKfPfi,"",@"SHT_CUDA_INFO"
	.sectionflags	@""
	.align	4


	//----- nvinfo : EIATTR_CUDA_API_VERSION
	.align		4
        /*0000*/ 	.byte	0x04, 0x37
        /*0002*/ 	.short	(.L_7 - .L_6)
.L_6:
        /*0004*/ 	.word	0x00000082


	//----- nvinfo : EIATTR_KPARAM_INFO
	.align		4
.L_7:
        /*0008*/ 	.byte	0x04, 0x17
        /*000a*/ 	.short	(.L_9 - .L_8)
.L_8:
        /*000c*/ 	.word	0x00000000
        /*0010*/ 	.short	0x0002
        /*0012*/ 	.short	0x0010
        /*0014*/ 	.byte	0x00, 0xf0, 0x11, 0x00


	//----- nvinfo : EIATTR_KPARAM_INFO
	.align		4
.L_9:
        /*0018*/ 	.byte	0x04, 0x17
        /*001a*/ 	.short	(.L_11 - .L_10)
.L_10:
        /*001c*/ 	.word	0x00000000
        /*0020*/ 	.short	0x0001
        /*0022*/ 	.short	0x0008
        /*0024*/ 	.byte	0x00, 0xf5, 0x21, 0x00


	//----- nvinfo : EIATTR_KPARAM_INFO
	.align		4
.L_11:
        /*0028*/ 	.byte	0x04, 0x17
        /*002a*/ 	.short	(.L_13 - .L_12)
.L_12:
        /*002c*/ 	.word	0x00000000
        /*0030*/ 	.short	0x0000
        /*0032*/ 	.short	0x0000
        /*0034*/ 	.byte	0x00, 0xf5, 0x21, 0x00


	//----- nvinfo : EIATTR_SPARSE_MMA_MASK
	.align		4
.L_13:
        /*0038*/ 	.byte	0x03, 0x50
        /*003a*/ 	.short	0x0000


	//----- nvinfo : EIATTR_MAXREG_COUNT
	.align		4
        /*003c*/ 	.byte	0x03, 0x1b
        /*003e*/ 	.short	0x00ff


	//----- nvinfo : EIATTR_NUM_BARRIERS
	.align		4
        /*0040*/ 	.byte	0x02, 0x4c
        /*0042*/ 	.byte	0x01
	.zero		1


	//----- nvinfo : EIATTR_MERCURY_ISA_VERSION
	.align		4
        /*0044*/ 	.byte	0x03, 0x5f
        /*0046*/ 	.short	0x0101


	//----- nvinfo : EIATTR_COOP_GROUP_MASK_REGIDS
	.align		4
        /*0048*/ 	.byte	0x04, 0x29
        /*004a*/ 	.short	(.L_15 - .L_14)


	//   ....[0]....
.L_14:
        /*004c*/ 	.word	0xffffffff


	//   ....[1]....
        /*0050*/ 	.word	0xffffffff


	//   ....[2]....
        /*0054*/ 	.word	0xffffffff


	//----- nvinfo : EIATTR_COOP_GROUP_INSTR_OFFSETS
	.align		4
.L_15:
        /*0058*/ 	.byte	0x04, 0x28
        /*005a*/ 	.short	(.L_17 - .L_16)


	//   ....[0]....
.L_16:
        /*005c*/ 	.word	0x00000200


	//   ....[1]....
        /*0060*/ 	.word	0x000002a0


	//   ....[2]....
        /*0064*/ 	.word	0x000003a0


	//----- nvinfo : EIATTR_VRC_CTA_INIT_COUNT
	.align		4
.L_17:
        /*0068*/ 	.byte	0x02, 0x4a
	.zero		1
	.zero		1


	//----- nvinfo : EIATTR_EXIT_INSTR_OFFSETS
	.align		4
        /*006c*/ 	.byte	0x04, 0x1c
        /*006e*/ 	.short	(.L_19 - .L_18)


	//   ....[0]....
.L_18:
        /*0070*/ 	.word	0x00000420


	//   ....[1]....
        /*0074*/ 	.word	0x00000cf0


	//----- nvinfo : EIATTR_CRS_STACK_SIZE
	.align		4
.L_19:
        /*0078*/ 	.byte	0x04, 0x1e
        /*007a*/ 	.short	(.L_21 - .L_20)
.L_20:
        /*007c*/ 	.word	0x00000000


	//----- nvinfo : EIATTR_CBANK_PARAM_SIZE
	.align		4
.L_21:
        /*0080*/ 	.byte	0x03, 0x19
        /*0082*/ 	.short	0x0014


	//----- nvinfo : EIATTR_PARAM_CBANK
	.align		4
        /*0084*/ 	.byte	0x04, 0x0a
        /*0086*/ 	.short	(.L_23 - .L_22)
	.align		4
.L_22:
        /*0088*/ 	.word	index@(.nv.constant0._Z18cluster_sum_kernelPKfPfi)
        /*008c*/ 	.short	0x0380
        /*008e*/ 	.short	0x0014


	//----- nvinfo : EIATTR_SW_WAR
	.align		4
.L_23:
        /*0090*/ 	.byte	0x04, 0x36
        /*0092*/ 	.short	(.L_25 - .L_24)
.L_24:
        /*0094*/ 	.word	0x00000008
.L_25:


//--------------------- .nv.callgraph             --------------------------
	.section	.nv.callgraph,"",@"SHT_CUDA_CALLGRAPH"
	.align	4
	.sectionentsize	8
	.align		4
        /*0000*/ 	.word	0x00000000
	.align		4
        /*0004*/ 	.word	0xffffffff
	.align		4
        /*0008*/ 	.word	0x00000000
	.align		4
        /*000c*/ 	.word	0xfffffffe
	.align		4
        /*0010*/ 	.word	0x00000000
	.align		4
        /*0014*/ 	.word	0xfffffffd
	.align		4
        /*0018*/ 	.word	0x00000000
	.align		4
        /*001c*/ 	.word	0xfffffffc


//--------------------- .text._Z18cluster_sum_kernelPKfPfi --------------------------
	.section	.text._Z18cluster_sum_kernelPKfPfi,"ax",@progbits
	.align	128
        .global         _Z18cluster_sum_kernelPKfPfi
        .type           _Z18cluster_sum_kernelPKfPfi,@function
        .size           _Z18cluster_sum_kernelPKfPfi,(.L_x_17 - _Z18cluster_sum_kernelPKfPfi)
        .other          _Z18cluster_sum_kernelPKfPfi,@"STO_CUDA_ENTRY STV_DEFAULT"
_Z18cluster_sum_kernelPKfPfi:
.text._Z18cluster_sum_kernelPKfPfi:
[----:B------:R-:W-:Y:S01]  /*0000*/  LDC R1, c[0x0][0x37c] ;  /* 0x0000df00ff017b82 */ /* 0x000fe20000000800 */
[----:B------:R-:W0:Y:S01]  /*0010*/  S2R R8, SR_TID.X ;  /* 0x0000000000087919 */ /* 0x000e220000002100 */
[----:B------:R-:W0:Y:S01]  /*0020*/  LDCU UR4, c[0x0][0x390] ;  /* 0x00007200ff0477ac */ /* 0x000e220008000800 */
[----:B------:R-:W-:Y:S01]  /*0030*/  BSSY.RECONVERGENT B0, `(.L_x_0) ;  /* 0x0000012000007945 */ /* 0x000fe20003800200 */
[----:B------:R-:W-:Y:S01]  /*0040*/  HFMA2 R6, -RZ, RZ, 0, 0 ;  /* 0x00000000ff067431 */ /* 0x000fe200000001ff */
[----:B------:R-:W1:Y:S01]  /*0050*/  S2R R0, SR_CTAID.X ;  /* 0x0000000000007919 */ /* 0x000e620000002500 */
[----:B------:R-:W2:Y:S01]  /*0060*/  LDCU.64 UR6, c[0x0][0x358] ;  /* 0x00006b00ff0677ac */ /* 0x000ea20008000a00 */
[C---:B0-----:R-:W-:Y:S02]  /*0070*/  ISETP.GE.AND P1, PT, R8.reuse, UR4, PT ;  /* 0x0000000408007c0c */ /* 0x041fe4000bf26270 */
[----:B------:R-:W-:-:S11]  /*0080*/  ISETP.NE.AND P0, PT, R8, RZ, PT ;  /* 0x000000ff0800720c */ /* 0x000fd60003f05270 */
[----:B-12---:R-:W-:Y:S05]  /*0090*/  @P1 BRA `(.L_x_1) ;  /* 0x00000000002c1947 */ /* 0x006fea0003800000 */
[----:B------:R-:W0:Y:S01]  /*00a0*/  LDC R10, c[0x0][0x360] ;  /* 0x0000d800ff0a7b82 */ /* 0x000e220000000800 */
[----:B------:R-:W-:Y:S01]  /*00b0*/  MOV R6, RZ ;  /* 0x000000ff00067202 */ /* 0x000fe20000000f00 */
[----:B------:R-:W-:-:S06]  /*00c0*/  IMAD.MOV.U32 R7, RZ, RZ, R8 ;  /* 0x000000ffff077224 */ /* 0x000fcc00078e0008 */
[----:B------:R-:W1:Y:S02]  /*00d0*/  LDC.64 R4, c[0x0][0x380] ;  /* 0x0000e000ff047b82 */ /* 0x000e640000000a00 */
.L_x_2:
[----:B------:R-:W-:-:S04]  /*00e0*/  IMAD R3, R0, UR4, R7 ;  /* 0x0000000400037c24 */ /* 0x000fc8000f8e0207 */
[----:B-1----:R-:W-:-:S06]  /*00f0*/  IMAD.WIDE R2, R3, 0x4, R4 ;  /* 0x0000000403027825 */ /* 0x002fcc00078e0204 */
[----:B------:R-:W2:Y:S01]  /*0100*/  LDG.E R3, desc[UR6][R2.64] ;  /* 0x0000000602037981 */ /* 0x000ea2000c1e1900 */
[----:B0-----:R-:W-:-:S04]  /*0110*/  IADD3 R7, PT, PT, R10, R7, RZ ;  /* 0x000000070a077210 */ /* 0x001fc80007ffe0ff */
[----:B------:R-:W-:Y:S01]  /*0120*/  ISETP.GE.AND P1, PT, R7, UR4, PT ;  /* 0x0000000407007c0c */ /* 0x000fe2000bf26270 */
[----:B--2---:R-:W-:-:S12]  /*0130*/  FADD R6, R3, R6 ;  /* 0x0000000603067221 */ /* 0x004fd80000000000 */
[----:B------:R-:W-:Y:S05]  /*0140*/  @!P1 BRA `(.L_x_2) ;  /* 0xfffffffc00e49947 */ /* 0x000fea000383ffff */
.L_x_1:
[----:B------:R-:W-:Y:S05]  /*0150*/  BSYNC.RECONVERGENT B0 ;  /* 0x0000000000007941 */ /* 0x000fea0003800200 */
.L_x_0:
[----:B------:R-:W0:Y:S01]  /*0160*/  S2UR UR5, SR_CgaCtaId ;  /* 0x00000000000579c3 */ /* 0x000e220000008800 */
[----:B------:R-:W-:Y:S01]  /*0170*/  UMOV UR4, 0x400 ;  /* 0x0000040000047882 */ /* 0x000fe20000000000 */
[----:B------:R-:W1:Y:S01]  /*0180*/  @!P0 S2R R5, SR_CgaCtaId ;  /* 0x0000000000058919 */ /* 0x000e620000008800 */
[----:B------:R-:W2:Y:S01]  /*0190*/  LDCU UR8, c[0x0][0x360] ;  /* 0x00006c00ff0877ac */ /* 0x000ea20008000800 */
[----:B------:R-:W-:Y:S01]  /*01a0*/  @!P0 MOV R2, 0x400 ;  /* 0x0000040000028802 */ /* 0x000fe20000000f00 */
[----:B--2---:R-:W-:Y:S02]  /*01b0*/  UISETP.GE.U32.AND UP0, UPT, UR8, 0x2, UPT ;  /* 0x000000020800788c */ /* 0x004fe4000bf06070 */
[----:B0-----:R-:W-:-:S06]  /*01c0*/  ULEA UR4, UR5, UR4, 0x18 ;  /* 0x0000000405047291 */ /* 0x001fcc000f8ec0ff */
[----:B------:R-:W-:Y:S02]  /*01d0*/  LEA R3, R8, UR4, 0x2 ;  /* 0x0000000408037c11 */ /* 0x000fe4000f8e10ff */
[----:B-1----:R-:W-:-:S03]  /*01e0*/  @!P0 LEA R9, R5, R2, 0x18 ;  /* 0x0000000205098211 */ /* 0x002fc600078ec0ff */
[----:B------:R0:W-:Y:S01]  /*01f0*/  STS [R3], R6 ;  /* 0x0000000603007388 */ /* 0x0001e20000000800 */
[----:B------:R-:W-:Y:S06]  /*0200*/  BAR.SYNC.DEFER_BLOCKING 0x0 ;  /* 0x0000000000007b1d */ /* 0x000fec0000010000 */
[----:B------:R-:W-:Y:S05]  /*0210*/  BRA.U !UP0, `(.L_x_3) ;  /* 0x0000000108307547 */ /* 0x000fea000b800000 */
[----:B------:R-:W-:-:S07]  /*0220*/  MOV R2, UR8 ;  /* 0x0000000800027c02 */ /* 0x000fce0008000f00 */
.L_x_4:
[----:B------:R-:W-:-:S04]  /*0230*/  SHF.R.U32.HI R7, RZ, 0x1, R2 ;  /* 0x00000001ff077819 */ /* 0x000fc80000011602 */
[----:B------:R-:W-:-:S13]  /*0240*/  ISETP.GE.U32.AND P1, PT, R8, R7, PT ;  /* 0x000000070800720c */ /* 0x000fda0003f26070 */
[----:B------:R-:W-:Y:S01]  /*0250*/  @!P1 IMAD R4, R7, 0x4, R3 ;  /* 0x0000000407049824 */ /* 0x000fe200078e0203 */
[----:B------:R-:W-:Y:S05]  /*0260*/  @!P1 LDS R5, [R3] ;  /* 0x0000000003059984 */ /* 0x000fea0000000800 */
[----:B------:R-:W0:Y:S02]  /*0270*/  @!P1 LDS R4, [R4] ;  /* 0x0000000004049984 */ /* 0x000e240000000800 */
[----:B0-----:R-:W-:-:S05]  /*0280*/  @!P1 FADD R6, R4, R5 ;  /* 0x0000000504069221 */ /* 0x001fca0000000000 */
[----:B------:R1:W-:Y:S01]  /*0290*/  @!P1 STS [R3], R6 ;  /* 0x0000000603009388 */ /* 0x0003e20000000800 */
[----:B------:R-:W-:Y:S01]  /*02a0*/  BAR.SYNC.DEFER_BLOCKING 0x0 ;  /* 0x0000000000007b1d */ /* 0x000fe20000010000 */
[----:B------:R-:W-:Y:S02]  /*02b0*/  ISETP.GT.U32.AND P1, PT, R2, 0x3, PT ;  /* 0x000000030200780c */ /* 0x000fe40003f24070 */
[----:B------:R-:W-:-:S11]  /*02c0*/  MOV R2, R7 ;  /* 0x0000000700027202 */ /* 0x000fd60000000f00 */
[----:B-1----:R-:W-:Y:S05]  /*02d0*/  @P1 BRA `(.L_x_4) ;  /* 0xfffffffc00d41947 */ /* 0x002fea000383ffff */
.L_x_3:
[----:B------:R-:W1:Y:S01]  /*02e0*/  @!P0 LDS R5, [R9] ;  /* 0x0000000009058984 */ /* 0x000e620000000800 */
[----:B0-----:R-:W0:Y:S01]  /*02f0*/  @!P0 LDC.64 R2, c[0x0][0x388] ;  /* 0x0000e200ff028b82 */ /* 0x001e220000000a00 */
[----:B------:R-:W2:Y:S02]  /*0300*/  LDCU UR4, c[0x0][0x36c] ;  /* 0x00006d80ff0477ac */ /* 0x000ea40008000800 */
[----:B--2---:R-:W-:Y:S01]  /*0310*/  UISETP.EQ.U32.AND UP0, UPT, UR4, 0x1, UPT ;  /* 0x000000010400788c */ /* 0x004fe2000bf02070 */
[----:B0-----:R-:W-:-:S05]  /*0320*/  @!P0 IMAD.WIDE.U32 R2, R0, 0x4, R2 ;  /* 0x0000000400028825 */ /* 0x001fca00078e0002 */
[----:B-1----:R0:W-:Y:S03]  /*0330*/  @!P0 STG.E desc[UR6][R2.64], R5 ;  /* 0x0000000502008986 */ /* 0x0021e6000c101906 */
[----:B------:R-:W-:Y:S05]  /*0340*/  BRA.U !UP0, `(.L_x_5) ;  /* 0x0000000108147547 */ /* 0x000fea000b800000 */
[----:B------:R-:W-:Y:S06]  /*0350*/  MEMBAR.ALL.GPU ;  /* 0x0000000000007992 */ /* 0x000fec000000a000 */
[----:B------:R-:W-:-:S00]  /*0360*/  ERRBAR ;  /* 0x00000000000079ab */ /* 0x000fc00000000000 */
[----:B------:R-:W-:Y:S08]  /*0370*/  CGAERRBAR ;  /* 0x00000000000075ab */ /* 0x000ff00000000000 */
[----:B------:R-:W-:Y:S01]  /*0380*/  UCGABAR_ARV ;  /* 0x00000000000079c7 */ /* 0x000fe20008000000 */
[----:B------:R-:W-:Y:S05]  /*0390*/  BRA `(.L_x_6) ;  /* 0x0000000000047947 */ /* 0x000fea0003800000 */
.L_x_5:
[----:B------:R-:W-:Y:S01]  /*03a0*/  NOP ;  /* 0x0000000000007918 */ /* 0x000fe20000000000 */
.L_x_6:
[----:B------:R-:W-:Y:S05]  /*03b0*/  BRA.U !UP0, `(.L_x_7) ;  /* 0x00000001080c7547 */ /* 0x000fea000b800000 */
[----:B------:R-:W-:Y:S01]  /*03c0*/  UCGABAR_WAIT ;  /* 0x0000000000007dc7 */ /* 0x000fe20008000000 */
[----:B------:R-:W-:Y:S01]  /*03d0*/  CCTL.IVALL ;  /* 0x00000000ff00798f */ /* 0x000fe20002000000 */
[----:B------:R-:W-:Y:S05]  /*03e0*/  BRA `(.L_x_8) ;  /* 0x0000000000047947 */ /* 0x000fea0003800000 */
.L_x_7:
[----:B------:R-:W-:Y:S06]  /*03f0*/  BAR.SYNC.DEFER_BLOCKING 0x0 ;  /* 0x0000000000007b1d */ /* 0x000fec0000010000 */
.L_x_8:
[----:B------:R-:W1:Y:S02]  /*0400*/  S2UR UR8, SR_CgaCtaId ;  /* 0x00000000000879c3 */ /* 0x000e640000008800 */
[----:B-1----:R-:W-:-:S13]  /*0410*/  LOP3.LUT P0, RZ, R8, UR8, RZ, 0xfc, !PT ;  /* 0x0000000808ff7c12 */ /* 0x002fda000f80fcff */
[----:B------:R-:W-:Y:S05]  /*0420*/  @P0 EXIT ;  /* 0x000000000000094d */ /* 0x000fea0003800000 */
[----:B------:R-:W-:-:S05]  /*0430*/  CS2R.32 R9, SR_CgaSize ;  /* 0x0000000000097805 */ /* 0x000fca0000008a00 */
[----:B------:R-:W-:-:S05]  /*0440*/  IMAD R9, R9, -0xa0, RZ ;  /* 0xffffff6009097824 */ /* 0x000fca00078e02ff */
[----:B------:R-:W-:-:S14]  /*0450*/  R2UR UR4, R9 ;  /* 0x00000000090472ca */ /* 0x000fdc00000e0000 */
[----:B------:R-:W1:Y:S01]  /*0460*/  LDCU UR4, c[0x0][UR4+0x2a0] ;  /* 0x00005400040477ac */ /* 0x000e620008000800 */
[----:B0-----:R-:W-:-:S05]  /*0470*/  CS2R.32 R2, SR_CgaSize ;  /* 0x0000000000027805 */ /* 0x001fca0000008a00 */
[----:B------:R-:W-:-:S06]  /*0480*/  IMAD R2, R2, -0xa0, RZ ;  /* 0xffffff6002027824 */ /* 0x000fcc00078e02ff */
[----:B------:R-:W0:Y:S01]  /*0490*/  LDC R2, c[0x0][R2+0x2a8] ;  /* 0x0000aa0002027b82 */ /* 0x000e220000000800 */
[----:B------:R-:W-:Y:S01]  /*04a0*/  IADD3 R8, PT, PT, R0, -UR8, RZ ;  /* 0x8000000800087c10 */ /* 0x000fe2000fffe0ff */
[----:B------:R-:W-:Y:S01]  /*04b0*/  IMAD.MOV.U32 R9, RZ, RZ, RZ ;  /* 0x000000ffff097224 */ /* 0x000fe200078e00ff */
[----:B------:R-:W-:-:S05]  /*04c0*/  CS2R.32 R4, SR_CgaSize ;  /* 0x0000000000047805 */ /* 0x000fca0000008a00 */
[----:B------:R-:W-:-:S05]  /*04d0*/  IMAD R4, R4, -0xa0, RZ ;  /* 0xffffff6004047824 */ /* 0x000fca00078e02ff */
[----:B------:R-:W-:-:S14]  /*04e0*/  R2UR UR5, R4 ;  /* 0x00000000040572ca */ /* 0x000fdc00000e0000 */
[----:B------:R-:W1:Y:S01]  /*04f0*/  LDCU UR5, c[0x0][UR5+0x2a4] ;  /* 0x00005480050577ac */ /* 0x000e620008000800 */
[----:B------:R-:W2:Y:S01]  /*0500*/  LDC R4, c[0x0][0x370] ;  /* 0x0000dc00ff047b82 */ /* 0x000ea20000000800 */
[----:B-1----:R-:W-:-:S06]  /*0510*/  UIMAD UR4, UR4, UR5, URZ ;  /* 0x00000005040472a4 */ /* 0x002fcc000f8e02ff */
[----:B0-----:R-:W-:Y:S01]  /*0520*/  IMAD R2, R2, UR4, RZ ;  /* 0x0000000402027c24 */ /* 0x001fe2000f8e02ff */
[----:B--2---:R-:W-:-:S04]  /*0530*/  ISETP.GE.U32.AND P0, PT, R8, R4, PT ;  /* 0x000000040800720c */ /* 0x004fc80003f06070 */
[----:B------:R-:W-:-:S13]  /*0540*/  ISETP.LT.OR P0, PT, R2, 0x1, P0 ;  /* 0x000000010200780c */ /* 0x000fda0000701670 */
[----:B------:R-:W-:Y:S05]  /*0550*/  @P0 BRA `(.L_x_9) ;  /* 0x0000000400d80947 */ /* 0x000fea0003800000 */
[----:B------:R-:W-:Y:S01]  /*0560*/  LOP3.LUT R3, RZ, R0, RZ, 0x33, !PT ;  /* 0x00000000ff037212 */ /* 0x000fe200078e33ff */
[----:B------:R-:W-:Y:S02]  /*0570*/  HFMA2 R9, -RZ, RZ, 0, 0 ;  /* 0x00000000ff097431 */ /* 0x000fe400000001ff */
[----:B------:R-:W-:Y:S01]  /*0580*/  IMAD.MOV.U32 R11, RZ, RZ, RZ ;  /* 0x000000ffff0b7224 */ /* 0x000fe200078e00ff */
[----:B------:R-:W-:-:S04]  /*0590*/  IADD3 R3, PT, PT, R3, UR8, R4 ;  /* 0x0000000803037c10 */ /* 0x000fc8000fffe004 */
[----:B------:R-:W-:-:S04]  /*05a0*/  VIADDMNMX.U32 R3, R2, 0xffffffff, R3, PT ;  /* 0xffffffff02037846 */ /* 0x000fc80003800003 */
[C---:B------:R-:W-:Y:S02]  /*05b0*/  ISETP.GE.U32.AND P0, PT, R3.reuse, 0x3, PT ;  /* 0x000000030300780c */ /* 0x040fe40003f06070 */
[----:B------:R-:W-:-:S04]  /*05c0*/  IADD3 R3, PT, PT, R3, 0x1, RZ ;  /* 0x0000000103037810 */ /* 0x000fc80007ffe0ff */
[----:B------:R-:W-:-:S07]  /*05d0*/  LOP3.LUT R10, R3, 0x3, RZ, 0xc0, !PT ;  /* 0x00000003030a7812 */ /* 0x000fce00078ec0ff */
[----:B------:R-:W-:Y:S05]  /*05e0*/  @!P0 BRA `(.L_x_10) ;  /* 0x0000000400848947 */ /* 0x000fea0003800000 */
[----:B------:R-:W-:Y:S01]  /*05f0*/  LOP3.LUT R11, R3, 0xfffffffc, RZ, 0xc0, !PT ;  /* 0xfffffffc030b7812 */ /* 0x000fe200078ec0ff */
[----:B------:R-:W-:Y:S01]  /*0600*/  IMAD.MOV.U32 R13, RZ, RZ, R8 ;  /* 0x000000ffff0d7224 */ /* 0x000fe200078e0008 */
[----:B------:R-:W-:Y:S02]  /*0610*/  MOV R9, RZ ;  /* 0x000000ff00097202 */ /* 0x000fe40000000f00 */
[----:B------:R-:W-:-:S04]  /*0620*/  IADD3 R14, PT, PT, -R11, RZ, RZ ;  /* 0x000000ff0b0e7210 */ /* 0x000fc80007ffe1ff */
[----:B------:R-:W-:-:S13]  /*0630*/  ISETP.GE.AND P0, PT, R14, RZ, PT ;  /* 0x000000ff0e00720c */ /* 0x000fda0003f06270 */
[----:B------:R-:W-:Y:S05]  /*0640*/  @P0 BRA `(.L_x_11) ;  /* 0x0000000400340947 */ /* 0x000fea0003800000 */
[----:B------:R-:W-:Y:S02]  /*0650*/  IADD3 R2, PT, PT, -R14, RZ, RZ ;  /* 0x000000ff0e027210 */ /* 0x000fe40007ffe1ff */
[----:B------:R-:W-:Y:S02]  /*0660*/  PLOP3.LUT P0, PT, PT, PT, PT, 0x80, 0x8 ;  /* 0x000000000008781c */ /* 0x000fe40003f0f070 */
[----:B------:R-:W-:-:S13]  /*0670*/  ISETP.GT.AND P1, PT, R2, 0xc, PT ;  /* 0x0000000c0200780c */ /* 0x000fda0003f24270 */
[----:B------:R-:W-:Y:S05]  /*0680*/  @!P1 BRA `(.L_x_12) ;  /* 0x0000000000b49947 */ /* 0x000fea0003800000 */
[----:B------:R-:W-:-:S13]  /*0690*/  PLOP3.LUT P0, PT, PT, PT, PT, 0x8, 0x80 ;  /* 0x000000000080781c */ /* 0x000fda0003f0e170 */
.L_x_13:
[----:B------:R-:W0:Y:S01]  /*06a0*/  LDC.64 R6, c[0x0][0x388] ;  /* 0x0000e200ff067b82 */ /* 0x000e220000000a00 */
[C---:B------:R-:W-:Y:S01]  /*06b0*/  IADD3 R5, PT, PT, R13.reuse, 0x4, RZ ;  /* 0x000000040d057810 */ /* 0x040fe20007ffe0ff */
[----:B0-----:R-:W-:-:S05]  /*06c0*/  IMAD.WIDE.U32 R26, R13, 0x4, R6 ;  /* 0x000000040d1a7825 */ /* 0x001fca00078e0006 */
[----:B------:R-:W2:Y:S04]  /*06d0*/  LDG.E R12, desc[UR6][R26.64] ;  /* 0x000000061a0c7981 */ /* 0x000ea8000c1e1900 */
[----:B------:R-:W3:Y:S01]  /*06e0*/  LDG.E R15, desc[UR6][R26.64+0x4] ;  /* 0x000004061a0f7981 */ /* 0x000ee2000c1e1900 */
[----:B------:R-:W-:-:S03]  /*06f0*/  IMAD.WIDE.U32 R4, R5, 0x4, R6 ;  /* 0x0000000405047825 */ /* 0x000fc600078e0006 */
[----:B------:R-:W4:Y:S04]  /*0700*/  LDG.E R20, desc[UR6][R26.64+0x8] ;  /* 0x000008061a147981 */ /* 0x000f28000c1e1900 */
[----:B------:R-:W5:Y:S04]  /*0710*/  LDG.E R19, desc[UR6][R26.64+0xc] ;  /* 0x00000c061a137981 */ /* 0x000f68000c1e1900 */
[----:B------:R-:W5:Y:S01]  /*0720*/  LDG.E R18, desc[UR6][R4.64] ;  /* 0x0000000604127981 */ /* 0x000f62000c1e1900 */
[----:B------:R-:W-:-:S03]  /*0730*/  IADD3 R3, PT, PT, R13, 0x8, RZ ;  /* 0x000000080d037810 */ /* 0x000fc60007ffe0ff */
[----:B------:R-:W5:Y:S04]  /*0740*/  LDG.E R17, desc[UR6][R4.64+0x4] ;  /* 0x0000040604117981 */ /* 0x000f68000c1e1900 */
[----:B------:R-:W5:Y:S01]  /*0750*/  LDG.E R16, desc[UR6][R4.64+0x8] ;  /* 0x0000080604107981 */ /* 0x000f62000c1e1900 */
[----:B------:R-:W-:-:S03]  /*0760*/  IMAD.WIDE.U32 R2, R3, 0x4, R6 ;  /* 0x0000000403027825 */ /* 0x000fc600078e0006 */
[----:B------:R-:W5:Y:S04]  /*0770*/  LDG.E R24, desc[UR6][R4.64+0xc] ;  /* 0x00000c0604187981 */ /* 0x000f68000c1e1900 */
[----:B------:R-:W5:Y:S01]  /*0780*/  LDG.E R23, desc[UR6][R2.64] ;  /* 0x0000000602177981 */ /* 0x000f62000c1e1900 */
[----:B------:R-:W-:-:S03]  /*0790*/  VIADD R25, R13, 0xc ;  /* 0x0000000c0d197836 */ /* 0x000fc60000000000 */
[----:B------:R-:W5:Y:S01]  /*07a0*/  LDG.E R22, desc[UR6][R2.64+0x4] ;  /* 0x0000040602167981 */ /* 0x000f62000c1e1900 */
[----:B------:R-:W-:-:S03]  /*07b0*/  IMAD.WIDE.U32 R6, R25, 0x4, R6 ;  /* 0x0000000419067825 */ /* 0x000fc600078e0006 */
[----:B------:R-:W5:Y:S04]  /*07c0*/  LDG.E R21, desc[UR6][R2.64+0x8] ;  /* 0x0000080602157981 */ /* 0x000f68000c1e1900 */
[----:B------:R-:W5:Y:S04]  /*07d0*/  LDG.E R28, desc[UR6][R2.64+0xc] ;  /* 0x00000c06021c7981 */ /* 0x000f68000c1e1900 */
[----:B------:R-:W5:Y:S04]  /*07e0*/  LDG.E R27, desc[UR6][R6.64] ;  /* 0x00000006061b7981 */ /* 0x000f68000c1e1900 */
[----:B------:R-:W5:Y:S04]  /*07f0*/  LDG.E R25, desc[UR6][R6.64+0x4] ;  /* 0x0000040606197981 */ /* 0x000f68000c1e1900 */
[----:B------:R-:W5:Y:S04]  /*0800*/  LDG.E R26, desc[UR6][R6.64+0x8] ;  /* 0x00000806061a7981 */ /* 0x000f68000c1e1900 */
[----:B------:R-:W5:Y:S01]  /*0810*/  LDG.E R29, desc[UR6][R6.64+0xc] ;  /* 0x00000c06061d7981 */ /* 0x000f62000c1e1900 */
[----:B------:R-:W-:-:S02]  /*0820*/  IADD3 R14, PT, PT, R14, 0x10, RZ ;  /* 0x000000100e0e7810 */ /* 0x000fc40007ffe0ff */
[----:B------:R-:W-:Y:S02]  /*0830*/  IADD3 R13, PT, PT, R13, 0x10, RZ ;  /* 0x000000100d0d7810 */ /* 0x000fe40007ffe0ff */
[----:B------:R-:W-:Y:S01]  /*0840*/  ISETP.GE.AND P1, PT, R14, -0xc, PT ;  /* 0xfffffff40e00780c */ /* 0x000fe20003f26270 */
[----:B--2---:R-:W-:-:S04]  /*0850*/  FADD R12, R12, R9 ;  /* 0x000000090c0c7221 */ /* 0x004fc80000000000 */
[----:B---3--:R-:W-:-:S04]  /*0860*/  FADD R15, R12, R15 ;  /* 0x0000000f0c0f7221 */ /* 0x008fc80000000000 */
[----:B----4-:R-:W-:-:S04]  /*0870*/  FADD R20, R15, R20 ;  /* 0x000000140f147221 */ /* 0x010fc80000000000 */
[----:B-----5:R-:W-:-:S04]  /*0880*/  FADD R19, R20, R19 ;  /* 0x0000001314137221 */ /* 0x020fc80000000000 */
[----:B------:R-:W-:-:S04]  /*0890*/  FADD R18, R19, R18 ;  /* 0x0000001213127221 */ /* 0x000fc80000000000 */
        /* <DEDUP_REMOVED lines=10> */
[----:B------:R-:W-:Y:S01]  /*0940*/  FADD R9, R26, R29 ;  /* 0x0000001d1a097221 */ /* 0x000fe20000000000 */
[----:B------:R-:W-:Y:S06]  /*0950*/  @!P1 BRA `(.L_x_13) ;  /* 0xfffffffc00509947 */ /* 0x000fec000383ffff */
.L_x_12:
[----:B------:R-:W-:-:S04]  /*0960*/  IADD3 R2, PT, PT, -R14, RZ, RZ ;  /* 0x000000ff0e027210 */ /* 0x000fc80007ffe1ff */
[----:B------:R-:W-:-:S13]  /*0970*/  ISETP.GT.AND P1, PT, R2, 0x4, PT ;  /* 0x000000040200780c */ /* 0x000fda0003f24270 */
[----:B------:R-:W-:Y:S05]  /*0980*/  @!P1 BRA `(.L_x_14) ;  /* 0x00000000005c9947 */ /* 0x000fea0003800000 */
[----:B------:R-:W0:Y:S01]  /*0990*/  LDC.64 R2, c[0x0][0x388] ;  /* 0x0000e200ff027b82 */ /* 0x000e220000000a00 */
[C---:B------:R-:W-:Y:S02]  /*09a0*/  VIADD R17, R13.reuse, 0x4 ;  /* 0x000000040d117836 */ /* 0x040fe40000000000 */
[----:B0-----:R-:W-:-:S05]  /*09b0*/  IMAD.WIDE.U32 R4, R13, 0x4, R2 ;  /* 0x000000040d047825 */ /* 0x001fca00078e0002 */
[----:B------:R-:W2:Y:S04]  /*09c0*/  LDG.E R6, desc[UR6][R4.64] ;  /* 0x0000000604067981 */ /* 0x000ea8000c1e1900 */
[----:B------:R-:W3:Y:S01]  /*09d0*/  LDG.E R7, desc[UR6][R4.64+0x4] ;  /* 0x0000040604077981 */ /* 0x000ee2000c1e1900 */
[----:B------:R-:W-:-:S03]  /*09e0*/  IMAD.WIDE.U32 R2, R17, 0x4, R2 ;  /* 0x0000000411027825 */ /* 0x000fc600078e0002 */
[----:B------:R-:W4:Y:S04]  /*09f0*/  LDG.E R15, desc[UR6][R4.64+0x8] ;  /* 0x00000806040f7981 */ /* 0x000f28000c1e1900 */
[----:B------:R-:W5:Y:S04]  /*0a00*/  LDG.E R17, desc[UR6][R4.64+0xc] ;  /* 0x00000c0604117981 */ /* 0x000f68000c1e1900 */
[----:B------:R-:W5:Y:S04]  /*0a10*/  LDG.E R19, desc[UR6][R2.64] ;  /* 0x0000000602137981 */ /* 0x000f68000c1e1900 */
[----:B------:R-:W5:Y:S04]  /*0a20*/  LDG.E R21, desc[UR6][R2.64+0x4] ;  /* 0x0000040602157981 */ /* 0x000f68000c1e1900 */
[----:B------:R-:W5:Y:S04]  /*0a30*/  LDG.E R23, desc[UR6][R2.64+0x8] ;  /* 0x0000080602177981 */ /* 0x000f68000c1e1900 */
[----:B------:R-:W5:Y:S01]  /*0a40*/  LDG.E R25, desc[UR6][R2.64+0xc] ;  /* 0x00000c0602197981 */ /* 0x000f62000c1e1900 */
[----:B------:R-:W-:-:S02]  /*0a50*/  PLOP3.LUT P0, PT, PT, PT, PT, 0x8, 0x80 ;  /* 0x000000000080781c */ /* 0x000fc40003f0e170 */
[----:B------:R-:W-:Y:S02]  /*0a60*/  IADD3 R14, PT, PT, R14, 0x8, RZ ;  /* 0x000000080e0e7810 */ /* 0x000fe40007ffe0ff */
[----:B------:R-:W-:Y:S01]  /*0a70*/  IADD3 R13, PT, PT, R13, 0x8, RZ ;  /* 0x000000080d0d7810 */ /* 0x000fe20007ffe0ff */
[----:B--2---:R-:W-:-:S04]  /*0a80*/  FADD R6, R9, R6 ;  /* 0x0000000609067221 */ /* 0x004fc80000000000 */
[----:B---3--:R-:W-:-:S04]  /*0a90*/  FADD R6, R6, R7 ;  /* 0x0000000706067221 */ /* 0x008fc80000000000 */
[----:B----4-:R-:W-:-:S04]  /*0aa0*/  FADD R6, R6, R15 ;  /* 0x0000000f06067221 */ /* 0x010fc80000000000 */
[----:B-----5:R-:W-:-:S04]  /*0ab0*/  FADD R6, R6, R17 ;  /* 0x0000001106067221 */ /* 0x020fc80000000000 */
[----:B------:R-:W-:-:S04]  /*0ac0*/  FADD R6, R6, R19 ;  /* 0x0000001306067221 */ /* 0x000fc80000000000 */
[----:B------:R-:W-:-:S04]  /*0ad0*/  FADD R6, R6, R21 ;  /* 0x0000001506067221 */ /* 0x000fc80000000000 */
[----:B------:R-:W-:-:S04]  /*0ae0*/  FADD R6, R6, R23 ;  /* 0x0000001706067221 */ /* 0x000fc80000000000 */
[----:B------:R-:W-:-:S07]  /*0af0*/  FADD R9, R6, R25 ;  /* 0x0000001906097221 */ /* 0x000fce0000000000 */
.L_x_14:
[----:B------:R-:W-:-:S13]  /*0b00*/  ISETP.NE.OR P0, PT, R14, RZ, P0 ;  /* 0x000000ff0e00720c */ /* 0x000fda0000705670 */
[----:B------:R-:W-:Y:S05]  /*0b10*/  @!P0 BRA `(.L_x_10) ;  /* 0x0000000000388947 */ /* 0x000fea0003800000 */
.L_x_11:
[----:B------:R-:W0:Y:S02]  /*0b20*/  LDC.64 R2, c[0x0][0x388] ;  /* 0x0000e200ff027b82 */ /* 0x000e240000000a00 */
[----:B0-----:R-:W-:-:S05]  /*0b30*/  IMAD.WIDE.U32 R2, R13, 0x4, R2 ;  /* 0x000000040d027825 */ /* 0x001fca00078e0002 */
[----:B------:R-:W2:Y:S04]  /*0b40*/  LDG.E R4, desc[UR6][R2.64] ;  /* 0x0000000602047981 */ /* 0x000ea8000c1e1900 */
[----:B------:R-:W3:Y:S04]  /*0b50*/  LDG.E R5, desc[UR6][R2.64+0x4] ;  /* 0x0000040602057981 */ /* 0x000ee8000c1e1900 */
[----:B------:R-:W4:Y:S04]  /*0b60*/  LDG.E R7, desc[UR6][R2.64+0x8] ;  /* 0x0000080602077981 */ /* 0x000f28000c1e1900 */
[----:B------:R-:W5:Y:S01]  /*0b70*/  LDG.E R15, desc[UR6][R2.64+0xc] ;  /* 0x00000c06020f7981 */ /* 0x000f62000c1e1900 */
[----:B------:R-:W-:Y:S01]  /*0b80*/  IADD3 R14, PT, PT, R14, 0x4, RZ ;  /* 0x000000040e0e7810 */ /* 0x000fe20007ffe0ff */
[----:B------:R-:W-:-:S03]  /*0b90*/  VIADD R13, R13, 0x4 ;  /* 0x000000040d0d7836 */ /* 0x000fc60000000000 */
[----:B------:R-:W-:Y:S01]  /*0ba0*/  ISETP.NE.AND P0, PT, R14, RZ, PT ;  /* 0x000000ff0e00720c */ /* 0x000fe20003f05270 */
[----:B--2---:R-:W-:-:S04]  /*0bb0*/  FADD R4, R4, R9 ;  /* 0x0000000904047221 */ /* 0x004fc80000000000 */
[----:B---3--:R-:W-:-:S04]  /*0bc0*/  FADD R4, R4, R5 ;  /* 0x0000000504047221 */ /* 0x008fc80000000000 */
[----:B----4-:R-:W-:-:S04]  /*0bd0*/  FADD R4, R4, R7 ;  /* 0x0000000704047221 */ /* 0x010fc80000000000 */
[----:B-----5:R-:W-:Y:S01]  /*0be0*/  FADD R9, R4, R15 ;  /* 0x0000000f04097221 */ /* 0x020fe20000000000 */
[----:B------:R-:W-:Y:S06]  /*0bf0*/  @P0 BRA `(.L_x_11) ;  /* 0xfffffffc00c80947 */ /* 0x000fec000383ffff */
.L_x_10:
[----:B------:R-:W-:-:S13]  /*0c00*/  ISETP.NE.AND P0, PT, R10, RZ, PT ;  /* 0x000000ff0a00720c */ /* 0x000fda0003f05270 */
[----:B------:R-:W-:Y:S05]  /*0c10*/  @!P0 BRA `(.L_x_9) ;  /* 0x0000000000288947 */ /* 0x000fea0003800000 */
[----:B------:R-:W0:Y:S01]  /*0c20*/  LDC.64 R4, c[0x0][0x388] ;  /* 0x0000e200ff047b82 */ /* 0x000e220000000a00 */
[----:B------:R-:W-:Y:S02]  /*0c30*/  IADD3 R11, PT, PT, R0, -UR8, R11 ;  /* 0x80000008000b7c10 */ /* 0x000fe4000fffe00b */
[----:B------:R-:W-:-:S07]  /*0c40*/  IADD3 R10, PT, PT, -R10, RZ, RZ ;  /* 0x000000ff0a0a7210 */ /* 0x000fce0007ffe1ff */
.L_x_15:
[----:B0-----:R-:W-:-:S06]  /*0c50*/  IMAD.WIDE.U32 R2, R11, 0x4, R4 ;  /* 0x000000040b027825 */ /* 0x001fcc00078e0004 */
[----:B------:R-:W2:Y:S01]  /*0c60*/  LDG.E R2, desc[UR6][R2.64] ;  /* 0x0000000602027981 */ /* 0x000ea2000c1e1900 */
[----:B------:R-:W-:Y:S02]  /*0c70*/  IADD3 R10, PT, PT, R10, 0x1, RZ ;  /* 0x000000010a0a7810 */ /* 0x000fe40007ffe0ff */
[----:B------:R-:W-:Y:S02]  /*0c80*/  IADD3 R11, PT, PT, R11, 0x1, RZ ;  /* 0x000000010b0b7810 */ /* 0x000fe40007ffe0ff */
[----:B------:R-:W-:Y:S01]  /*0c90*/  ISETP.NE.AND P0, PT, R10, RZ, PT ;  /* 0x000000ff0a00720c */ /* 0x000fe20003f05270 */
[----:B--2---:R-:W-:-:S12]  /*0ca0*/  FADD R9, R2, R9 ;  /* 0x0000000902097221 */ /* 0x004fd80000000000 */
[----:B------:R-:W-:Y:S05]  /*0cb0*/  @P0 BRA `(.L_x_15) ;  /* 0xfffffffc00e40947 */ /* 0x000fea000383ffff */
.L_x_9:
[----:B------:R-:W0:Y:S02]  /*0cc0*/  LDC.64 R2, c[0x0][0x388] ;  /* 0x0000e200ff027b82 */ /* 0x000e240000000a00 */
[----:B0-----:R-:W-:-:S05]  /*0cd0*/  IMAD.WIDE.U32 R2, R8, 0x4, R2 ;  /* 0x0000000408027825 */ /* 0x001fca00078e0002 */
[----:B------:R-:W-:Y:S01]  /*0ce0*/  STG.E desc[UR6][R2.64], R9 ;  /* 0x0000000902007986 */ /* 0x000fe2000c101906 */
[----:B------:R-:W-:Y:S05]  /*0cf0*/  EXIT ;  /* 0x000000000000794d */ /* 0x000fea0003800000 */
.L_x_16:
[----:B------:R-:W-:-:S00]  /*0d00*/  BRA `(.L_x_16) ;  /* 0xfffffffc00fc7947 */ /* 0x000fc0000383ffff */
[----:B------:R-:W-:-:S00]  /*0d10*/  NOP ;  /* 0x0000000000007918 */ /* 0x000fc00000000000 */
        /* <DEDUP_REMOVED lines=14> */
.L_x_17:


//--------------------- .nv.shared._Z18cluster_sum_kernelPKfPfi --------------------------
	.section	.nv.shared._Z18cluster_sum_kernelPKfPfi,"aw",@nobits
	.sectionflags	@""
	.align	16
	.zero		1024


//--------------------- .nv.shared.reserved.0     --------------------------
	.section	.nv.shared.reserved.0,"aw",@nobits
	.weak		__nv_reservedSMEM_offset_0_alias
	.size		__nv_reservedSMEM_offset_0_alias, 0, 64
	.other		__nv_reservedSMEM_offset_0_alias,@"STO_CUDA_RESERVED_SHARED STV_DEFAULT"
__nv_reservedSMEM_offset_0_alias:
	.zero		0
	.zero		64


//--------------------- .nv.constant0._Z18cluster_sum_kernelPKfPfi --------------------------
	.section	.nv.constant0._Z18cluster_sum_kernelPKfPfi,"a",@progbits
	.sectionflags	@""
	.align	4
.nv.constant0._Z18cluster_sum_kernelPKfPfi:
	.zero		916


//--------------------- SYMBOLS --------------------------

	.type		.nv.reservedSmem.offset0,@object
	.size		.nv.reservedSmem.offset0,0x4
	.type		.nv.reservedSmem.cap,@object
	.size		.nv.reservedSmem.cap,0x4
